//
// Generated by NVIDIA NVVM Compiler
//
// Compiler Build ID: CL-36424714
// Cuda compilation tools, release 13.0, V13.0.88
// Based on NVVM 20.0.0
//

.version 9.0
.target sm_100
.address_size 64

	// .globl	_Z19sum_matrix_parallelPA33_fS0_S0_

.visible .entry _Z19sum_matrix_parallelPA33_fS0_S0_(
	.param .u64 .ptr .align 1 _Z19sum_matrix_parallelPA33_fS0_S0__param_0,
	.param .u64 .ptr .align 1 _Z19sum_matrix_parallelPA33_fS0_S0__param_1,
	.param .u64 .ptr .align 1 _Z19sum_matrix_parallelPA33_fS0_S0__param_2
)
{
	.reg .pred 	%p<4>;
	.reg .b32 	%r<10>;
	.reg .b32 	%f<4>;
	.reg .b64 	%rd<15>;

	ld.param.u64 	%rd1, [_Z19sum_matrix_parallelPA33_fS0_S0__param_0];
	ld.param.u64 	%rd2, [_Z19sum_matrix_parallelPA33_fS0_S0__param_1];
	ld.param.u64 	%rd3, [_Z19sum_matrix_parallelPA33_fS0_S0__param_2];
	mov.u32 	%r3, %ctaid.x;
	mov.u32 	%r4, %ntid.x;
	mov.u32 	%r5, %tid.x;
	mad.lo.s32 	%r1, %r3, %r4, %r5;
	mov.u32 	%r6, %ctaid.y;
	mov.u32 	%r7, %ntid.y;
	mov.u32 	%r8, %tid.y;
	mad.lo.s32 	%r9, %r6, %r7, %r8;
	setp.gt.s32 	%p1, %r1, 32;
	setp.gt.u32 	%p2, %r9, 32;
	or.pred  	%p3, %p1, %p2;
	@%p3 bra 	$L__BB0_2;
	cvta.to.global.u64 	%rd4, %rd1;
	cvta.to.global.u64 	%rd5, %rd2;
	cvta.to.global.u64 	%rd6, %rd3;
	mul.wide.s32 	%rd7, %r1, 132;
	add.s64 	%rd8, %rd4, %rd7;
	mul.wide.u32 	%rd9, %r9, 4;
	add.s64 	%rd10, %rd8, %rd9;
	ld.global.f32 	%f1, [%rd10];
	add.s64 	%rd11, %rd5, %rd7;
	add.s64 	%rd12, %rd11, %rd9;
	ld.global.f32 	%f2, [%rd12];
	add.f32 	%f3, %f1, %f2;
	add.s64 	%rd13, %rd6, %rd7;
	add.s64 	%rd14, %rd13, %rd9;
	st.global.f32 	[%rd14], %f3;
$L__BB0_2:
	ret;

}
	// .globl	_Z17sum_matrix_serialPA33_fS0_S0_
.visible .entry _Z17sum_matrix_serialPA33_fS0_S0_(
	.param .u64 .ptr .align 1 _Z17sum_matrix_serialPA33_fS0_S0__param_0,
	.param .u64 .ptr .align 1 _Z17sum_matrix_serialPA33_fS0_S0__param_1,
	.param .u64 .ptr .align 1 _Z17sum_matrix_serialPA33_fS0_S0__param_2
)
{
	.reg .pred 	%p<2>;
	.reg .b32 	%r<5>;
	.reg .b32 	%f<100>;
	.reg .b64 	%rd<19>;

	ld.param.u64 	%rd10, [_Z17sum_matrix_serialPA33_fS0_S0__param_0];
	ld.param.u64 	%rd11, [_Z17sum_matrix_serialPA33_fS0_S0__param_1];
	ld.param.u64 	%rd12, [_Z17sum_matrix_serialPA33_fS0_S0__param_2];
	cvta.to.global.u64 	%rd13, %rd12;
	cvta.to.global.u64 	%rd14, %rd11;
	cvta.to.global.u64 	%rd15, %rd10;
	add.s64 	%rd18, %rd15, 64;
	add.s64 	%rd17, %rd14, 64;
	add.s64 	%rd16, %rd13, 64;
	mov.b32 	%r4, 0;
$L__BB1_1:
	ld.global.f32 	%f1, [%rd18+-64];
	ld.global.f32 	%f2, [%rd17+-64];
	add.f32 	%f3, %f1, %f2;
	st.global.f32 	[%rd16+-64], %f3;
	ld.global.f32 	%f4, [%rd18+-60];
	ld.global.f32 	%f5, [%rd17+-60];
	add.f32 	%f6, %f4, %f5;
	st.global.f32 	[%rd16+-60], %f6;
	ld.global.f32 	%f7, [%rd18+-56];
	ld.global.f32 	%f8, [%rd17+-56];
	add.f32 	%f9, %f7, %f8;
	st.global.f32 	[%rd16+-56], %f9;
	ld.global.f32 	%f10, [%rd18+-52];
	ld.global.f32 	%f11, [%rd17+-52];
	add.f32 	%f12, %f10, %f11;
	st.global.f32 	[%rd16+-52], %f12;
	ld.global.f32 	%f13, [%rd18+-48];
	ld.global.f32 	%f14, [%rd17+-48];
	add.f32 	%f15, %f13, %f14;
	st.global.f32 	[%rd16+-48], %f15;
	ld.global.f32 	%f16, [%rd18+-44];
	ld.global.f32 	%f17, [%rd17+-44];
	add.f32 	%f18, %f16, %f17;
	st.global.f32 	[%rd16+-44], %f18;
	ld.global.f32 	%f19, [%rd18+-40];
	ld.global.f32 	%f20, [%rd17+-40];
	add.f32 	%f21, %f19, %f20;
	st.global.f32 	[%rd16+-40], %f21;
	ld.global.f32 	%f22, [%rd18+-36];
	ld.global.f32 	%f23, [%rd17+-36];
	add.f32 	%f24, %f22, %f23;
	st.global.f32 	[%rd16+-36], %f24;
	ld.global.f32 	%f25, [%rd18+-32];
	ld.global.f32 	%f26, [%rd17+-32];
	add.f32 	%f27, %f25, %f26;
	st.global.f32 	[%rd16+-32], %f27;
	ld.global.f32 	%f28, [%rd18+-28];
	ld.global.f32 	%f29, [%rd17+-28];
	add.f32 	%f30, %f28, %f29;
	st.global.f32 	[%rd16+-28], %f30;
	ld.global.f32 	%f31, [%rd18+-24];
	ld.global.f32 	%f32, [%rd17+-24];
	add.f32 	%f33, %f31, %f32;
	st.global.f32 	[%rd16+-24], %f33;
	ld.global.f32 	%f34, [%rd18+-20];
	ld.global.f32 	%f35, [%rd17+-20];
	add.f32 	%f36, %f34, %f35;
	st.global.f32 	[%rd16+-20], %f36;
	ld.global.f32 	%f37, [%rd18+-16];
	ld.global.f32 	%f38, [%rd17+-16];
	add.f32 	%f39, %f37, %f38;
	st.global.f32 	[%rd16+-16], %f39;
	ld.global.f32 	%f40, [%rd18+-12];
	ld.global.f32 	%f41, [%rd17+-12];
	add.f32 	%f42, %f40, %f41;
	st.global.f32 	[%rd16+-12], %f42;
	ld.global.f32 	%f43, [%rd18+-8];
	ld.global.f32 	%f44, [%rd17+-8];
	add.f32 	%f45, %f43, %f44;
	st.global.f32 	[%rd16+-8], %f45;
	ld.global.f32 	%f46, [%rd18+-4];
	ld.global.f32 	%f47, [%rd17+-4];
	add.f32 	%f48, %f46, %f47;
	st.global.f32 	[%rd16+-4], %f48;
	ld.global.f32 	%f49, [%rd18];
	ld.global.f32 	%f50, [%rd17];
	add.f32 	%f51, %f49, %f50;
	st.global.f32 	[%rd16], %f51;
	ld.global.f32 	%f52, [%rd18+4];
	ld.global.f32 	%f53, [%rd17+4];
	add.f32 	%f54, %f52, %f53;
	st.global.f32 	[%rd16+4], %f54;
	ld.global.f32 	%f55, [%rd18+8];
	ld.global.f32 	%f56, [%rd17+8];
	add.f32 	%f57, %f55, %f56;
	st.global.f32 	[%rd16+8], %f57;
	ld.global.f32 	%f58, [%rd18+12];
	ld.global.f32 	%f59, [%rd17+12];
	add.f32 	%f60, %f58, %f59;
	st.global.f32 	[%rd16+12], %f60;
	ld.global.f32 	%f61, [%rd18+16];
	ld.global.f32 	%f62, [%rd17+16];
	add.f32 	%f63, %f61, %f62;
	st.global.f32 	[%rd16+16], %f63;
	ld.global.f32 	%f64, [%rd18+20];
	ld.global.f32 	%f65, [%rd17+20];
	add.f32 	%f66, %f64, %f65;
	st.global.f32 	[%rd16+20], %f66;
	ld.global.f32 	%f67, [%rd18+24];
	ld.global.f32 	%f68, [%rd17+24];
	add.f32 	%f69, %f67, %f68;
	st.global.f32 	[%rd16+24], %f69;
	ld.global.f32 	%f70, [%rd18+28];
	ld.global.f32 	%f71, [%rd17+28];
	add.f32 	%f72, %f70, %f71;
	st.global.f32 	[%rd16+28], %f72;
	ld.global.f32 	%f73, [%rd18+32];
	ld.global.f32 	%f74, [%rd17+32];
	add.f32 	%f75, %f73, %f74;
	st.global.f32 	[%rd16+32], %f75;
	ld.global.f32 	%f76, [%rd18+36];
	ld.global.f32 	%f77, [%rd17+36];
	add.f32 	%f78, %f76, %f77;
	st.global.f32 	[%rd16+36], %f78;
	ld.global.f32 	%f79, [%rd18+40];
	ld.global.f32 	%f80, [%rd17+40];
	add.f32 	%f81, %f79, %f80;
	st.global.f32 	[%rd16+40], %f81;
	ld.global.f32 	%f82, [%rd18+44];
	ld.global.f32 	%f83, [%rd17+44];
	add.f32 	%f84, %f82, %f83;
	st.global.f32 	[%rd16+44], %f84;
	ld.global.f32 	%f85, [%rd18+48];
	ld.global.f32 	%f86, [%rd17+48];
	add.f32 	%f87, %f85, %f86;
	st.global.f32 	[%rd16+48], %f87;
	ld.global.f32 	%f88, [%rd18+52];
	ld.global.f32 	%f89, [%rd17+52];
	add.f32 	%f90, %f88, %f89;
	st.global.f32 	[%rd16+52], %f90;
	ld.global.f32 	%f91, [%rd18+56];
	ld.global.f32 	%f92, [%rd17+56];
	add.f32 	%f93, %f91, %f92;
	st.global.f32 	[%rd16+56], %f93;
	ld.global.f32 	%f94, [%rd18+60];
	ld.global.f32 	%f95, [%rd17+60];
	add.f32 	%f96, %f94, %f95;
	st.global.f32 	[%rd16+60], %f96;
	ld.global.f32 	%f97, [%rd18+64];
	ld.global.f32 	%f98, [%rd17+64];
	add.f32 	%f99, %f97, %f98;
	st.global.f32 	[%rd16+64], %f99;
	add.s32 	%r4, %r4, 1;
	add.s64 	%rd18, %rd18, 132;
	add.s64 	%rd17, %rd17, 132;
	add.s64 	%rd16, %rd16, 132;
	setp.ne.s32 	%p1, %r4, 33;
	@%p1 bra 	$L__BB1_1;
	ret;

}


// ===== COMPILED SASS (sm_100) =====

	.target	sm_100

	.elftype	@"ET_EXEC"


//--------------------- .note.nv.tkinfo           --------------------------
	.section	.note.nv.tkinfo,"",@"SHT_NOTE"
	.sectionflags	@"SHF_NOTE_NV_TKINFO"
	.tkinfo
        /*0018*/ 	.word	0x00000002
        /*0030*/ 	.string	""
        /*0030*/ 	.string	"ptxas"
        /*0030*/ 	.string	"Cuda compilation tools, release 13.0, V13.0.88"
        /*0030*/ 	.string	"Build cuda_13.0.r13.0/compiler.36424714_0"
        /*0030*/ 	.string	"-arch sm_100 -m 64 "



//--------------------- .note.nv.cuinfo           --------------------------
	.section	.note.nv.cuinfo,"",@"SHT_NOTE"
	.sectionflags	@"SHF_NOTE_NV_CUINFO"
        /*0018*/ 	.short	0x0002
        /*001a*/ 	.short	0x0064
        /*001c*/ 	.short	0x0082
	.zero		2


//--------------------- .nv.info                  --------------------------
	.section	.nv.info,"",@"SHT_CUDA_INFO"
	.align	4


	//----- nvinfo : EIATTR_REGCOUNT
	.align		4
        /*0000*/ 	.byte	0x04, 0x2f
        /*0002*/ 	.short	(.L_1 - .L_0)
	.align		4
.L_0:
        /*0004*/ 	.word	index@(_Z19sum_matrix_parallelPA33_fS0_S0_)
        /*0008*/ 	.word	0x0000000e


	//----- nvinfo : EIATTR_FRAME_SIZE
	.align		4
.L_1:
        /*000c*/ 	.byte	0x04, 0x11
        /*000e*/ 	.short	(.L_3 - .L_2)
	.align		4
.L_2:
        /*0010*/ 	.word	index@(_Z19sum_matrix_parallelPA33_fS0_S0_)
        /*0014*/ 	.word	0x00000000


	//----- nvinfo : EIATTR_REGCOUNT
	.align		4
.L_3:
        /*0018*/ 	.byte	0x04, 0x2f
        /*001a*/ 	.short	(.L_5 - .L_4)
	.align		4
.L_4:
        /*001c*/ 	.word	index@(_Z17sum_matrix_serialPA33_fS0_S0_)
        /*0020*/ 	.word	0x00000012


	//----- nvinfo : EIATTR_FRAME_SIZE
	.align		4
.L_5:
        /*0024*/ 	.byte	0x04, 0x11
        /*0026*/ 	.short	(.L_7 - .L_6)
	.align		4
.L_6:
        /*0028*/ 	.word	index@(_Z17sum_matrix_serialPA33_fS0_S0_)
        /*002c*/ 	.word	0x00000000


	//----- nvinfo : EIATTR_MIN_STACK_SIZE
	.align		4
.L_7:
        /*0030*/ 	.byte	0x04, 0x12
        /*0032*/ 	.short	(.L_9 - .L_8)
	.align		4
.L_8:
        /*0034*/ 	.word	index@(_Z17sum_matrix_serialPA33_fS0_S0_)
        /*0038*/ 	.word	0x00000000


	//----- nvinfo : EIATTR_MIN_STACK_SIZE
	.align		4
.L_9:
        /*003c*/ 	.byte	0x04, 0x12
        /*003e*/ 	.short	(.L_11 - .L_10)
	.align		4
.L_10:
        /*0040*/ 	.word	index@(_Z19sum_matrix_parallelPA33_fS0_S0_)
        /*0044*/ 	.word	0x00000000
.L_11:


//--------------------- .nv.compat                --------------------------
	.section	.nv.compat,"",@"SHT_CUDA_COMPAT_INFO"
	.align	4
        /*0000*/ 	.byte	0x02, 0x09, 0x00, 0x00, 0x02, 0x02, 0x01, 0x00, 0x02, 0x05, 0x05, 0x00, 0x03, 0x07, 0x01, 0x01
        /*0010*/ 	.byte	0x02, 0x03, 0x00, 0x00, 0x02, 0x06, 0x01, 0x00, 0x04, 0x0b, 0x08, 0x00, 0x09, 0x00, 0x00, 0x00
        /*0020*/ 	.byte	0x00, 0x00, 0x00, 0x00


//--------------------- .nv.info._Z17sum_matrix_serialPA33_fS0_S0_ --------------------------
	.section	.nv.info._Z17sum_matrix_serialPA33_fS0_S0_,"",@"SHT_CUDA_INFO"
	.sectionflags	@""
	.align	4


	//----- nvinfo : EIATTR_CUDA_API_VERSION
	.align		4
        /*0000*/ 	.byte	0x04, 0x37
        /*0002*/ 	.short	(.L_13 - .L_12)
.L_12:
        /*0004*/ 	.word	0x00000082


	//----- nvinfo : EIATTR_KPARAM_INFO
	.align		4
.L_13:
        /*0008*/ 	.byte	0x04, 0x17
        /*000a*/ 	.short	(.L_15 - .L_14)
.L_14:
        /*000c*/ 	.word	0x00000000
        /*0010*/ 	.short	0x0002
        /*0012*/ 	.short	0x0010
        /*0014*/ 	.byte	0x00, 0xf5, 0x21, 0x00


	//----- nvinfo : EIATTR_KPARAM_INFO
	.align		4
.L_15:
        /*0018*/ 	.byte	0x04, 0x17
        /*001a*/ 	.short	(.L_17 - .L_16)
.L_16:
        /*001c*/ 	.word	0x00000000
        /*0020*/ 	.short	0x0001
        /*0022*/ 	.short	0x0008
        /*0024*/ 	.byte	0x00, 0xf5, 0x21, 0x00


	//----- nvinfo : EIATTR_KPARAM_INFO
	.align		4
.L_17:
        /*0028*/ 	.byte	0x04, 0x17
        /*002a*/ 	.short	(.L_19 - .L_18)
.L_18:
        /*002c*/ 	.word	0x00000000
        /*0030*/ 	.short	0x0000
        /*0032*/ 	.short	0x0000
        /*0034*/ 	.byte	0x00, 0xf5, 0x21, 0x00


	//----- nvinfo : EIATTR_SPARSE_MMA_MASK
	.align		4
.L_19:
        /*0038*/ 	.byte	0x03, 0x50
        /*003a*/ 	.short	0x0000


	//----- nvinfo : EIATTR_MAXREG_COUNT
	.align		4
        /*003c*/ 	.byte	0x03, 0x1b
        /*003e*/ 	.short	0x00ff


	//----- nvinfo : EIATTR_MERCURY_ISA_VERSION
	.align		4
        /*0040*/ 	.byte	0x03, 0x5f
        /*0042*/ 	.short	0x0101


	//----- nvinfo : EIATTR_VRC_CTA_INIT_COUNT
	.align		4
        /*0044*/ 	.byte	0x02, 0x4a
	.zero		1
	.zero		1


	//----- nvinfo : EIATTR_EXIT_INSTR_OFFSETS
	.align		4
        /*0048*/ 	.byte	0x04, 0x1c
        /*004a*/ 	.short	(.L_21 - .L_20)


	//   ....[0]....
.L_20:
        /*004c*/ 	.word	0x00000a20


	//----- nvinfo : EIATTR_CBANK_PARAM_SIZE
	.align		4
.L_21:
        /*0050*/ 	.byte	0x03, 0x19
        /*0052*/ 	.short	0x0018


	//----- nvinfo : EIATTR_PARAM_CBANK
	.align		4
        /*0054*/ 	.byte	0x04, 0x0a
        /*0056*/ 	.short	(.L_23 - .L_22)
	.align		4
.L_22:
        /*0058*/ 	.word	index@(.nv.constant0._Z17sum_matrix_serialPA33_fS0_S0_)
        /*005c*/ 	.short	0x0380
        /*005e*/ 	.short	0x0018


	//----- nvinfo : EIATTR_SW_WAR
	.align		4
.L_23:
        /*0060*/ 	.byte	0x04, 0x36
        /*0062*/ 	.short	(.L_25 - .L_24)
.L_24:
        /*0064*/ 	.word	0x00000008
.L_25:


//--------------------- .nv.info._Z19sum_matrix_parallelPA33_fS0_S0_ --------------------------
	.section	.nv.info._Z19sum_matrix_parallelPA33_fS0_S0_,"",@"SHT_CUDA_INFO"
	.sectionflags	@""
	.align	4


	//----- nvinfo : EIATTR_CUDA_API_VERSION
	.align		4
        /*0000*/ 	.byte	0x04, 0x37
        /*0002*/ 	.short	(.L_27 - .L_26)
.L_26:
        /*0004*/ 	.word	0x00000082


	//----- nvinfo : EIATTR_KPARAM_INFO
	.align		4
.L_27:
        /*0008*/ 	.byte	0x04, 0x17
        /*000a*/ 	.short	(.L_29 - .L_28)
.L_28:
        /*000c*/ 	.word	0x00000000
        /*0010*/ 	.short	0x0002
        /*0012*/ 	.short	0x0010
        /*0014*/ 	.byte	0x00, 0xf5, 0x21, 0x00


	//----- nvinfo : EIATTR_KPARAM_INFO
	.align		4
.L_29:
        /*0018*/ 	.byte	0x04, 0x17
        /*001a*/ 	.short	(.L_31 - .L_30)
.L_30:
        /*001c*/ 	.word	0x00000000
        /*0020*/ 	.short	0x0001
        /*0022*/ 	.short	0x0008
        /*0024*/ 	.byte	0x00, 0xf5, 0x21, 0x00


	//----- nvinfo : EIATTR_KPARAM_INFO
	.align		4
.L_31:
        /*0028*/ 	.byte	0x04, 0x17
        /*002a*/ 	.short	(.L_33 - .L_32)
.L_32:
        /*002c*/ 	.word	0x00000000
        /*0030*/ 	.short	0x0000
        /*0032*/ 	.short	0x0000
        /*0034*/ 	.byte	0x00, 0xf5, 0x21, 0x00


	//----- nvinfo : EIATTR_SPARSE_MMA_MASK
	.align		4
.L_33:
        /*0038*/ 	.byte	0x03, 0x50
        /*003a*/ 	.short	0x0000


	//----- nvinfo : EIATTR_MAXREG_COUNT
	.align		4
        /*003c*/ 	.byte	0x03, 0x1b
        /*003e*/ 	.short	0x00ff


	//----- nvinfo : EIATTR_MERCURY_ISA_VERSION
	.align		4
        /*0040*/ 	.byte	0x03, 0x5f
        /*0042*/ 	.short	0x0101


	//----- nvinfo : EIATTR_VRC_CTA_INIT_COUNT
	.align		4
        /*0044*/ 	.byte	0x02, 0x4a
	.zero		1
	.zero		1


	//----- nvinfo : EIATTR_EXIT_INSTR_OFFSETS
	.align		4
        /*0048*/ 	.byte	0x04, 0x1c
        /*004a*/ 	.short	(.L_35 - .L_34)


	//   ....[0]....
.L_34:
        /*004c*/ 	.word	0x000000b0


	//   ....[1]....
        /*0050*/ 	.word	0x000001a0


	//----- nvinfo : EIATTR_CBANK_PARAM_SIZE
	.align		4
.L_35:
        /*0054*/ 	.byte	0x03, 0x19
        /*0056*/ 	.short	0x0018


	//----- nvinfo : EIATTR_PARAM_CBANK
	.align		4
        /*0058*/ 	.byte	0x04, 0x0a
        /*005a*/ 	.short	(.L_37 - .L_36)
	.align		4
.L_36:
        /*005c*/ 	.word	index@(.nv.constant0._Z19sum_matrix_parallelPA33_fS0_S0_)
        /*0060*/ 	.short	0x0380
        /*0062*/ 	.short	0x0018


	//----- nvinfo : EIATTR_SW_WAR
	.align		4
.L_37:
        /*0064*/ 	.byte	0x04, 0x36
        /*0066*/ 	.short	(.L_39 - .L_38)
.L_38:
        /*0068*/ 	.word	0x00000008
.L_39:


//--------------------- .nv.callgraph             --------------------------
	.section	.nv.callgraph,"",@"SHT_CUDA_CALLGRAPH"
	.align	4
	.sectionentsize	8
	.align		4
        /*0000*/ 	.word	0x00000000
	.align		4
        /*0004*/ 	.word	0xffffffff
	.align		4
        /*0008*/ 	.word	0x00000000
	.align		4
        /*000c*/ 	.word	0xfffffffe
	.align		4
        /*0010*/ 	.word	0x00000000
	.align		4
        /*0014*/ 	.word	0xfffffffd
	.align		4
        /*0018*/ 	.word	0x00000000
	.align		4
        /*001c*/ 	.word	0xfffffffc


//--------------------- .text._Z17sum_matrix_serialPA33_fS0_S0_ --------------------------
	.section	.text._Z17sum_matrix_serialPA33_fS0_S0_,"ax",@progbits
	.align	128
        .global         _Z17sum_matrix_serialPA33_fS0_S0_
        .type           _Z17sum_matrix_serialPA33_fS0_S0_,@function
        .size           _Z17sum_matrix_serialPA33_fS0_S0_,(.L_x_3 - _Z17sum_matrix_serialPA33_fS0_S0_)
        .other          _Z17sum_matrix_serialPA33_fS0_S0_,@"STO_CUDA_ENTRY STV_DEFAULT"
_Z17sum_matrix_serialPA33_fS0_S0_:
.text._Z17sum_matrix_serialPA33_fS0_S0_:
[----:B------:R-:W-:Y:S01]  /*0000*/  LDC R1, c[0x0][0x37c] ;  /* 0x0000df00ff017b82 */ /* 0x000fe20000000800 */
[----:B------:R-:W0:Y:S01]  /*0010*/  LDCU.128 UR4, c[0x0][0x380] ;  /* 0x00007000ff0477ac */ /* 0x000e220008000c00 */
[----:B------:R-:W1:Y:S01]  /*0020*/  LDCU.64 UR10, c[0x0][0x390] ;  /* 0x00007200ff0a77ac */ /* 0x000e620008000a00 */
[----:B------:R-:W2:Y:S01]  /*0030*/  LDCU.64 UR12, c[0x0][0x358] ;  /* 0x00006b00ff0c77ac */ /* 0x000ea20008000a00 */
[----:B0-----:R-:W-:Y:S02]  /*0040*/  UIADD3 UR8, UP0, UPT, UR4, 0x40, URZ ;  /* 0x0000004004087890 */ /* 0x001fe4000ff1e0ff */
[----:B------:R-:W-:Y:S02]  /*0050*/  UIADD3 UR6, UP1, UPT, UR6, 0x40, URZ ;  /* 0x0000004006067890 */ /* 0x000fe4000ff3e0ff */
[----:B-1----:R-:W-:Y:S02]  /*0060*/  UIADD3 UR4, UP2, UPT, UR10, 0x40, URZ ;  /* 0x000000400a047890 */ /* 0x002fe4000ff5e0ff */
[----:B------:R-:W-:Y:S01]  /*0070*/  UIADD3.X UR9, UPT, UPT, URZ, UR5, URZ, UP0, !UPT ;  /* 0x00000005ff097290 */ /* 0x000fe200087fe4ff */
[----:B------:R-:W-:Y:S01]  /*0080*/  MOV R10, UR8 ;  /* 0x00000008000a7c02 */ /* 0x000fe20008000f00 */
[----:B------:R-:W-:Y:S01]  /*0090*/  UIADD3.X UR7, UPT, UPT, URZ, UR7, URZ, UP1, !UPT ;  /* 0x00000007ff077290 */ /* 0x000fe20008ffe4ff */
[----:B------:R-:W-:Y:S01]  /*00a0*/  MOV R0, UR6 ;  /* 0x0000000600007c02 */ /* 0x000fe20008000f00 */
[----:B------:R-:W-:Y:S01]  /*00b0*/  UIADD3.X UR5, UPT, UPT, URZ, UR11, URZ, UP2, !UPT ;  /* 0x0000000bff057290 */ /* 0x000fe200097fe4ff */
[----:B------:R-:W-:Y:S01]  /*00c0*/  MOV R8, UR4 ;  /* 0x0000000400087c02 */ /* 0x000fe20008000f00 */
[----:B------:R-:W-:Y:S01]  /*00d0*/  UMOV UR4, URZ ;  /* 0x000000ff00047c82 */ /* 0x000fe20008000000 */
[----:B------:R-:W-:-:S02]  /*00e0*/  MOV R5, UR9 ;  /* 0x0000000900057c02 */ /* 0x000fc40008000f00 */
[----:B------:R-:W-:Y:S02]  /*00f0*/  MOV R3, UR7 ;  /* 0x0000000700037c02 */ /* 0x000fe40008000f00 */
[----:B--2---:R-:W-:-:S07]  /*0100*/  MOV R11, UR5 ;  /* 0x00000005000b7c02 */ /* 0x004fce0008000f00 */
.L_x_0:
[----:B------:R-:W-:Y:S02]  /*0110*/  MOV R4, R10 ;  /* 0x0000000a00047202 */ /* 0x000fe40000000f00 */
[----:B------:R-:W-:-:S03]  /*0120*/  MOV R2, R0 ;  /* 0x0000000000027202 */ /* 0x000fc60000000f00 */
[----:B--2---:R-:W2:Y:S04]  /*0130*/  LDG.E R0, desc[UR12][R4.64+-0x40] ;  /* 0xffffc00c04007981 */ /* 0x004ea8000c1e1900 */
[----:B------:R-:W2:Y:S01]  /*0140*/  LDG.E R7, desc[UR12][R2.64+-0x40] ;  /* 0xffffc00c02077981 */ /* 0x000ea2000c1e1900 */
[----:B------:R-:W-:Y:S01]  /*0150*/  MOV R6, R8 ;  /* 0x0000000800067202 */ /* 0x000fe20000000f00 */
[----:B--2---:R-:W-:Y:S01]  /*0160*/  FADD R9, R0, R7 ;  /* 0x0000000700097221 */ /* 0x004fe20000000000 */
[----:B------:R-:W-:-:S05]  /*0170*/  MOV R7, R11 ;  /* 0x0000000b00077202 */ /* 0x000fca0000000f00 */
[----:B------:R0:W-:Y:S04]  /*0180*/  STG.E desc[UR12][R6.64+-0x40], R9 ;  /* 0xffffc00906007986 */ /* 0x0001e8000c10190c */
[----:B------:R-:W2:Y:S04]  /*0190*/  LDG.E R0, desc[UR12][R4.64+-0x3c] ;  /* 0xffffc40c04007981 */ /* 0x000ea8000c1e1900 */
[----:B------:R-:W2:Y:S02]  /*01a0*/  LDG.E R11, desc[UR12][R2.64+-0x3c] ;  /* 0xffffc40c020b7981 */ /* 0x000ea4000c1e1900 */
[----:B--2---:R-:W-:-:S05]  /*01b0*/  FADD R11, R0, R11 ;  /* 0x0000000b000b7221 */ /* 0x004fca0000000000 */
[----:B------:R1:W-:Y:S04]  /*01c0*/  STG.E desc[UR12][R6.64+-0x3c], R11 ;  /* 0xffffc40b06007986 */ /* 0x0003e8000c10190c */
[----:B------:R-:W2:Y:S04]  /*01d0*/  LDG.E R0, desc[UR12][R4.64+-0x38] ;  /* 0xffffc80c04007981 */ /* 0x000ea8000c1e1900 */
[----:B------:R-:W2:Y:S02]  /*01e0*/  LDG.E R13, desc[UR12][R2.64+-0x38] ;  /* 0xffffc80c020d7981 */ /* 0x000ea4000c1e1900 */
[----:B--2---:R-:W-:-:S05]  /*01f0*/  FADD R13, R0, R13 ;  /* 0x0000000d000d7221 */ /* 0x004fca0000000000 */
[----:B------:R2:W-:Y:S04]  /*0200*/  STG.E desc[UR12][R6.64+-0x38], R13 ;  /* 0xffffc80d06007986 */ /* 0x0005e8000c10190c */
[----:B------:R-:W3:Y:S04]  /*0210*/  LDG.E R0, desc[UR12][R4.64+-0x34] ;  /* 0xffffcc0c04007981 */ /* 0x000ee8000c1e1900 */
[----:B------:R-:W3:Y:S02]  /*0220*/  LDG.E R15, desc[UR12][R2.64+-0x34] ;  /* 0xffffcc0c020f7981 */ /* 0x000ee4000c1e1900 */
[----:B---3--:R-:W-:-:S05]  /*0230*/  FADD R15, R0, R15 ;  /* 0x0000000f000f7221 */ /* 0x008fca0000000000 */
[----:B------:R3:W-:Y:S04]  /*0240*/  STG.E desc[UR12][R6.64+-0x34], R15 ;  /* 0xffffcc0f06007986 */ /* 0x0007e8000c10190c */
[----:B------:R-:W4:Y:S04]  /*0250*/  LDG.E R0, desc[UR12][R4.64+-0x30] ;  /* 0xffffd00c04007981 */ /* 0x000f28000c1e1900 */
[----:B0-----:R-:W4:Y:S02]  /*0260*/  LDG.E R9, desc[UR12][R2.64+-0x30] ;  /* 0xffffd00c02097981 */ /* 0x001f24000c1e1900 */
[----:B----4-:R-:W-:-:S05]  /*0270*/  FADD R9, R0, R9 ;  /* 0x0000000900097221 */ /* 0x010fca0000000000 */
[----:B------:R0:W-:Y:S04]  /*0280*/  STG.E desc[UR12][R6.64+-0x30], R9 ;  /* 0xffffd00906007986 */ /* 0x0001e8000c10190c */
[----:B------:R-:W4:Y:S04]  /*0290*/  LDG.E R0, desc[UR12][R4.64+-0x2c] ;  /* 0xffffd40c04007981 */ /* 0x000f28000c1e1900 */
[----:B-1----:R-:W4:Y:S02]  /*02a0*/  LDG.E R11, desc[UR12][R2.64+-0x2c] ;  /* 0xffffd40c020b7981 */ /* 0x002f24000c1e1900 */
[----:B----4-:R-:W-:-:S05]  /*02b0*/  FADD R11, R0, R11 ;  /* 0x0000000b000b7221 */ /* 0x010fca0000000000 */
[----:B------:R1:W-:Y:S04]  /*02c0*/  STG.E desc[UR12][R6.64+-0x2c], R11 ;  /* 0xffffd40b06007986 */ /* 0x0003e8000c10190c */
[----:B------:R-:W4:Y:S04]  /*02d0*/  LDG.E R0, desc[UR12][R4.64+-0x28] ;  /* 0xffffd80c04007981 */ /* 0x000f28000c1e1900 */
[----:B--2---:R-:W4:Y:S02]  /*02e0*/  LDG.E R13, desc[UR12][R2.64+-0x28] ;  /* 0xffffd80c020d7981 */ /* 0x004f24000c1e1900 */
[----:B----4-:R-:W-:-:S05]  /*02f0*/  FADD R13, R0, R13 ;  /* 0x0000000d000d7221 */ /* 0x010fca0000000000 */
[----:B------:R2:W-:Y:S04]  /*0300*/  STG.E desc[UR12][R6.64+-0x28], R13 ;  /* 0xffffd80d06007986 */ /* 0x0005e8000c10190c */
[----:B------:R-:W4:Y:S04]  /*0310*/  LDG.E R0, desc[UR12][R4.64+-0x24] ;  /* 0xffffdc0c04007981 */ /* 0x000f28000c1e1900 */
[----:B---3--:R-:W4:Y:S02]  /*0320*/  LDG.E R15, desc[UR12][R2.64+-0x24] ;  /* 0xffffdc0c020f7981 */ /* 0x008f24000c1e1900 */
[----:B----4-:R-:W-:-:S05]  /*0330*/  FADD R15, R0, R15 ;  /* 0x0000000f000f7221 */ /* 0x010fca0000000000 */
        /* <DEDUP_REMOVED lines=97> */
[----:B------:R3:W4:Y:S04]  /*0950*/  LDG.E R0, desc[UR12][R4.64+0x40] ;  /* 0x0000400c04007981 */ /* 0x000728000c1e1900 */
[----:B0-----:R-:W4:Y:S01]  /*0960*/  LDG.E R9, desc[UR12][R2.64+0x40] ;  /* 0x0000400c02097981 */ /* 0x001f22000c1e1900 */
[----:B------:R-:W-:Y:S01]  /*0970*/  UIADD3 UR4, UPT, UPT, UR4, 0x1, URZ ;  /* 0x0000000104047890 */ /* 0x000fe2000fffe0ff */
[----:B------:R-:W-:-:S02]  /*0980*/  IADD3 R10, P0, PT, R4, 0x84, RZ ;  /* 0x00000084040a7810 */ /* 0x000fc40007f1e0ff */
[----:B------:R-:W-:Y:S01]  /*0990*/  IADD3 R8, P2, PT, R6, 0x84, RZ ;  /* 0x0000008406087810 */ /* 0x000fe20007f5e0ff */
[----:B------:R-:W-:Y:S01]  /*09a0*/  UISETP.NE.AND UP0, UPT, UR4, 0x21, UPT ;  /* 0x000000210400788c */ /* 0x000fe2000bf05270 */
[----:B---3--:R-:W-:Y:S02]  /*09b0*/  IADD3.X R5, PT, PT, RZ, R5, RZ, P0, !PT ;  /* 0x00000005ff057210 */ /* 0x008fe400007fe4ff */
[----:B-1----:R-:W-:Y:S01]  /*09c0*/  IADD3.X R11, PT, PT, RZ, R7, RZ, P2, !PT ;  /* 0x00000007ff0b7210 */ /* 0x002fe200017fe4ff */
[----:B----4-:R-:W-:Y:S01]  /*09d0*/  FADD R9, R0, R9 ;  /* 0x0000000900097221 */ /* 0x010fe20000000000 */
[----:B------:R-:W-:-:S04]  /*09e0*/  IADD3 R0, P1, PT, R2, 0x84, RZ ;  /* 0x0000008402007810 */ /* 0x000fc80007f3e0ff */
[----:B------:R2:W-:Y:S01]  /*09f0*/  STG.E desc[UR12][R6.64+0x40], R9 ;  /* 0x0000400906007986 */ /* 0x0005e2000c10190c */
[----:B------:R-:W-:Y:S01]  /*0a00*/  IADD3.X R3, PT, PT, RZ, R3, RZ, P1, !PT ;  /* 0x00000003ff037210 */ /* 0x000fe20000ffe4ff */
[----:B------:R-:W-:Y:S07]  /*0a10*/  BRA.U UP0, `(.L_x_0) ;  /* 0xfffffff500bc7547 */ /* 0x000fee000b83ffff */
[----:B------:R-:W-:Y:S05]  /*0a20*/  EXIT ;  /* 0x000000000000794d */ /* 0x000fea0003800000 */
.L_x_1:
[----:B------:R-:W-:-:S00]  /*0a30*/  BRA `(.L_x_1) ;  /* 0xfffffffc00fc7947 */ /* 0x000fc0000383ffff */
[----:B------:R-:W-:-:S00]  /*0a40*/  NOP ;  /* 0x0000000000007918 */ /* 0x000fc00000000000 */
        /* <DEDUP_REMOVED lines=11> */
.L_x_3:


//--------------------- .text._Z19sum_matrix_parallelPA33_fS0_S0_ --------------------------
	.section	.text._Z19sum_matrix_parallelPA33_fS0_S0_,"ax",@progbits
	.align	128
        .global         _Z19sum_matrix_parallelPA33_fS0_S0_
        .type           _Z19sum_matrix_parallelPA33_fS0_S0_,@function
        .size           _Z19sum_matrix_parallelPA33_fS0_S0_,(.L_x_4 - _Z19sum_matrix_parallelPA33_fS0_S0_)
        .other          _Z19sum_matrix_parallelPA33_fS0_S0_,@"STO_CUDA_ENTRY STV_DEFAULT"
_Z19sum_matrix_parallelPA33_fS0_S0_:
.text._Z19sum_matrix_parallelPA33_fS0_S0_:
[----:B------:R-:W-:Y:S01]  /*0000*/  LDC R1, c[0x0][0x37c] ;  /* 0x0000df00ff017b82 */ /* 0x000fe20000000800 */
[----:B------:R-:W0:Y:S07]  /*0010*/  S2R R2, SR_TID.Y ;  /* 0x0000000000027919 */ /* 0x000e2e0000002200 */
[----:B------:R-:W1:Y:S01]  /*0020*/  LDC R9, c[0x0][0x360] ;  /* 0x0000d800ff097b82 */ /* 0x000e620000000800 */
[----:B------:R-:W1:Y:S07]  /*0030*/  S2R R0, SR_TID.X ;  /* 0x0000000000007919 */ /* 0x000e6e0000002100 */
[----:B------:R-:W0:Y:S08]  /*0040*/  S2UR UR5, SR_CTAID.Y ;  /* 0x00000000000579c3 */ /* 0x000e300000002600 */
[----:B------:R-:W0:Y:S08]  /*0050*/  LDC R11, c[0x0][0x364] ;  /* 0x0000d900ff0b7b82 */ /* 0x000e300000000800 */
[----:B------:R-:W1:Y:S01]  /*0060*/  S2UR UR4, SR_CTAID.X ;  /* 0x00000000000479c3 */ /* 0x000e620000002500 */
[----:B0-----:R-:W-:-:S05]  /*0070*/  IMAD R11, R11, UR5, R2 ;  /* 0x000000050b0b7c24 */ /* 0x001fca000f8e0202 */
[----:B------:R-:W-:Y:S01]  /*0080*/  ISETP.GT.U32.AND P0, PT, R11, 0x20, PT ;  /* 0x000000200b00780c */ /* 0x000fe20003f04070 */
[----:B-1----:R-:W-:-:S05]  /*0090*/  IMAD R9, R9, UR4, R0 ;  /* 0x0000000409097c24 */ /* 0x002fca000f8e0200 */
[----:B------:R-:W-:-:S13]  /*00a0*/  ISETP.GT.OR P0, PT, R9, 0x20, P0 ;  /* 0x000000200900780c */ /* 0x000fda0000704670 */
[----:B------:R-:W-:Y:S05]  /*00b0*/  @P0 EXIT ;  /* 0x000000000000094d */ /* 0x000fea0003800000 */
[----:B------:R-:W0:Y:S01]  /*00c0*/  LDC.64 R2, c[0x0][0x380] ;  /* 0x0000e000ff027b82 */ /* 0x000e220000000a00 */
[----:B------:R-:W1:Y:S07]  /*00d0*/  LDCU.64 UR4, c[0x0][0x358] ;  /* 0x00006b00ff0477ac */ /* 0x000e6e0008000a00 */
[----:B------:R-:W2:Y:S08]  /*00e0*/  LDC.64 R4, c[0x0][0x388] ;  /* 0x0000e200ff047b82 */ /* 0x000eb00000000a00 */
[----:B------:R-:W3:Y:S01]  /*00f0*/  LDC.64 R6, c[0x0][0x390] ;  /* 0x0000e400ff067b82 */ /* 0x000ee20000000a00 */
[----:B0-----:R-:W-:-:S04]  /*0100*/  IMAD.WIDE R2, R9, 0x84, R2 ;  /* 0x0000008409027825 */ /* 0x001fc800078e0202 */
[----:B------:R-:W-:-:S04]  /*0110*/  IMAD.WIDE.U32 R2, R11, 0x4, R2 ;  /* 0x000000040b027825 */ /* 0x000fc800078e0002 */
[----:B--2---:R-:W-:Y:S02]  /*0120*/  IMAD.WIDE R4, R9, 0x84, R4 ;  /* 0x0000008409047825 */ /* 0x004fe400078e0204 */
[----:B-1----:R-:W2:Y:S02]  /*0130*/  LDG.E R2, desc[UR4][R2.64] ;  /* 0x0000000402027981 */ /* 0x002ea4000c1e1900 */
[----:B------:R-:W-:-:S06]  /*0140*/  IMAD.WIDE.U32 R4, R11, 0x4, R4 ;  /* 0x000000040b047825 */ /* 0x000fcc00078e0004 */
[----:B------:R-:W2:Y:S01]  /*0150*/  LDG.E R5, desc[UR4][R4.64] ;  /* 0x0000000404057981 */ /* 0x000ea2000c1e1900 */
[----:B---3--:R-:W-:-:S04]  /*0160*/  IMAD.WIDE R6, R9, 0x84, R6 ;  /* 0x0000008409067825 */ /* 0x008fc800078e0206 */
[----:B------:R-:W-:-:S04]  /*0170*/  IMAD.WIDE.U32 R6, R11, 0x4, R6 ;  /* 0x000000040b067825 */ /* 0x000fc800078e0006 */
[----:B--2---:R-:W-:-:S05]  /*0180*/  FADD R9, R2, R5 ;  /* 0x0000000502097221 */ /* 0x004fca0000000000 */
[----:B------:R-:W-:Y:S01]  /*0190*/  STG.E desc[UR4][R6.64], R9 ;  /* 0x0000000906007986 */ /* 0x000fe2000c101904 */
[----:B------:R-:W-:Y:S05]  /*01a0*/  EXIT ;  /* 0x000000000000794d */ /* 0x000fea0003800000 */
.L_x_2:
        /* <DEDUP_REMOVED lines=13> */
.L_x_4:


//--------------------- .nv.shared.reserved.0     --------------------------
	.section	.nv.shared.reserved.0,"aw",@nobits
	.weak		__nv_reservedSMEM_offset_0_alias
	.size		__nv_reservedSMEM_offset_0_alias, 0, 64
	.other		__nv_reservedSMEM_offset_0_alias,@"STO_CUDA_RESERVED_SHARED STV_DEFAULT"
__nv_reservedSMEM_offset_0_alias:
	.zero		0
	.zero		64


//--------------------- .nv.constant0._Z17sum_matrix_serialPA33_fS0_S0_ --------------------------
	.section	.nv.constant0._Z17sum_matrix_serialPA33_fS0_S0_,"a",@progbits
	.sectionflags	@""
	.align	4
.nv.constant0._Z17sum_matrix_serialPA33_fS0_S0_:
	.zero		920


//--------------------- .nv.constant0._Z19sum_matrix_parallelPA33_fS0_S0_ --------------------------
	.section	.nv.constant0._Z19sum_matrix_parallelPA33_fS0_S0_,"a",@progbits
	.sectionflags	@""
	.align	4
.nv.constant0._Z19sum_matrix_parallelPA33_fS0_S0_:
	.zero		920


//--------------------- SYMBOLS --------------------------

	.type		.nv.reservedSmem.offset0,@object
	.size		.nv.reservedSmem.offset0,0x4
